//
// Generated by NVIDIA NVVM Compiler
//
// Compiler Build ID: CL-36424714
// Cuda compilation tools, release 13.0, V13.0.88
// Based on NVVM 20.0.0
//

.version 9.0
.target sm_100
.address_size 64

	// .globl	_Z17matrix_add_kernelPfS_S_ii

.visible .entry _Z17matrix_add_kernelPfS_S_ii(
	.param .u64 .ptr .align 1 _Z17matrix_add_kernelPfS_S_ii_param_0,
	.param .u64 .ptr .align 1 _Z17matrix_add_kernelPfS_S_ii_param_1,
	.param .u64 .ptr .align 1 _Z17matrix_add_kernelPfS_S_ii_param_2,
	.param .u32 _Z17matrix_add_kernelPfS_S_ii_param_3,
	.param .u32 _Z17matrix_add_kernelPfS_S_ii_param_4
)
{
	.reg .pred 	%p<4>;
	.reg .b32 	%r<12>;
	.reg .b32 	%f<4>;
	.reg .b64 	%rd<11>;

	ld.param.u64 	%rd1, [_Z17matrix_add_kernelPfS_S_ii_param_0];
	ld.param.u64 	%rd2, [_Z17matrix_add_kernelPfS_S_ii_param_1];
	ld.param.u64 	%rd3, [_Z17matrix_add_kernelPfS_S_ii_param_2];
	ld.param.u32 	%r2, [_Z17matrix_add_kernelPfS_S_ii_param_3];
	ld.param.u32 	%r3, [_Z17matrix_add_kernelPfS_S_ii_param_4];
	mov.u32 	%r4, %ctaid.y;
	mov.u32 	%r5, %ntid.y;
	mov.u32 	%r6, %tid.y;
	mad.lo.s32 	%r7, %r4, %r5, %r6;
	mov.u32 	%r8, %ctaid.x;
	mov.u32 	%r9, %ntid.x;
	mov.u32 	%r10, %tid.x;
	mad.lo.s32 	%r11, %r8, %r9, %r10;
	mad.lo.s32 	%r1, %r2, %r7, %r11;
	setp.ge.s32 	%p1, %r7, %r3;
	setp.ge.s32 	%p2, %r11, %r2;
	or.pred  	%p3, %p2, %p1;
	@%p3 bra 	$L__BB0_2;
	cvta.to.global.u64 	%rd4, %rd1;
	cvta.to.global.u64 	%rd5, %rd2;
	cvta.to.global.u64 	%rd6, %rd3;
	mul.wide.s32 	%rd7, %r1, 4;
	add.s64 	%rd8, %rd4, %rd7;
	ld.global.f32 	%f1, [%rd8];
	add.s64 	%rd9, %rd5, %rd7;
	ld.global.f32 	%f2, [%rd9];
	add.f32 	%f3, %f1, %f2;
	add.s64 	%rd10, %rd6, %rd7;
	st.global.f32 	[%rd10], %f3;
$L__BB0_2:
	ret;

}


// ===== COMPILED SASS (sm_100) =====

	.target	sm_100

	.elftype	@"ET_EXEC"


//--------------------- .note.nv.tkinfo           --------------------------
	.section	.note.nv.tkinfo,"",@"SHT_NOTE"
	.sectionflags	@"SHF_NOTE_NV_TKINFO"
	.tkinfo
        /*0018*/ 	.word	0x00000002
        /*0030*/ 	.string	""
        /*0030*/ 	.string	"ptxas"
        /*0030*/ 	.string	"Cuda compilation tools, release 13.0, V13.0.88"
        /*0030*/ 	.string	"Build cuda_13.0.r13.0/compiler.36424714_0"
        /*0030*/ 	.string	"-arch sm_100 -m 64 "



//--------------------- .note.nv.cuinfo           --------------------------
	.section	.note.nv.cuinfo,"",@"SHT_NOTE"
	.sectionflags	@"SHF_NOTE_NV_CUINFO"
        /*0018*/ 	.short	0x0002
        /*001a*/ 	.short	0x0064
        /*001c*/ 	.short	0x0082
	.zero		2


//--------------------- .nv.info                  --------------------------
	.section	.nv.info,"",@"SHT_CUDA_INFO"
	.align	4


	//----- nvinfo : EIATTR_REGCOUNT
	.align		4
        /*0000*/ 	.byte	0x04, 0x2f
        /*0002*/ 	.short	(.L_1 - .L_0)
	.align		4
.L_0:
        /*0004*/ 	.word	index@(_Z17matrix_add_kernelPfS_S_ii)
        /*0008*/ 	.word	0x0000000c


	//----- nvinfo : EIATTR_FRAME_SIZE
	.align		4
.L_1:
        /*000c*/ 	.byte	0x04, 0x11
        /*000e*/ 	.short	(.L_3 - .L_2)
	.align		4
.L_2:
        /*0010*/ 	.word	index@(_Z17matrix_add_kernelPfS_S_ii)
        /*0014*/ 	.word	0x00000000


	//----- nvinfo : EIATTR_MIN_STACK_SIZE
	.align		4
.L_3:
        /*0018*/ 	.byte	0x04, 0x12
        /*001a*/ 	.short	(.L_5 - .L_4)
	.align		4
.L_4:
        /*001c*/ 	.word	index@(_Z17matrix_add_kernelPfS_S_ii)
        /*0020*/ 	.word	0x00000000
.L_5:


//--------------------- .nv.compat                --------------------------
	.section	.nv.compat,"",@"SHT_CUDA_COMPAT_INFO"
	.align	4
        /*0000*/ 	.byte	0x02, 0x09, 0x00, 0x00, 0x02, 0x02, 0x01, 0x00, 0x02, 0x05, 0x05, 0x00, 0x03, 0x07, 0x01, 0x01
        /*0010*/ 	.byte	0x02, 0x03, 0x00, 0x00, 0x02, 0x06, 0x01, 0x00, 0x04, 0x0b, 0x08, 0x00, 0x09, 0x00, 0x00, 0x00
        /*0020*/ 	.byte	0x00, 0x00, 0x00, 0x00


//--------------------- .nv.info._Z17matrix_add_kernelPfS_S_ii --------------------------
	.section	.nv.info._Z17matrix_add_kernelPfS_S_ii,"",@"SHT_CUDA_INFO"
	.sectionflags	@""
	.align	4


	//----- nvinfo : EIATTR_CUDA_API_VERSION
	.align		4
        /*0000*/ 	.byte	0x04, 0x37
        /*0002*/ 	.short	(.L_7 - .L_6)
.L_6:
        /*0004*/ 	.word	0x00000082


	//----- nvinfo : EIATTR_KPARAM_INFO
	.align		4
.L_7:
        /*0008*/ 	.byte	0x04, 0x17
        /*000a*/ 	.short	(.L_9 - .L_8)
.L_8:
        /*000c*/ 	.word	0x00000000
        /*0010*/ 	.short	0x0004
        /*0012*/ 	.short	0x001c
        /*0014*/ 	.byte	0x00, 0xf0, 0x11, 0x00


	//----- nvinfo : EIATTR_KPARAM_INFO
	.align		4
.L_9:
        /*0018*/ 	.byte	0x04, 0x17
        /*001a*/ 	.short	(.L_11 - .L_10)
.L_10:
        /*001c*/ 	.word	0x00000000
        /*0020*/ 	.short	0x0003
        /*0022*/ 	.short	0x0018
        /*0024*/ 	.byte	0x00, 0xf0, 0x11, 0x00


	//----- nvinfo : EIATTR_KPARAM_INFO
	.align		4
.L_11:
        /*0028*/ 	.byte	0x04, 0x17
        /*002a*/ 	.short	(.L_13 - .L_12)
.L_12:
        /*002c*/ 	.word	0x00000000
        /*0030*/ 	.short	0x0002
        /*0032*/ 	.short	0x0010
        /*0034*/ 	.byte	0x00, 0xf5, 0x21, 0x00


	//----- nvinfo : EIATTR_KPARAM_INFO
	.align		4
.L_13:
        /*0038*/ 	.byte	0x04, 0x17
        /*003a*/ 	.short	(.L_15 - .L_14)
.L_14:
        /*003c*/ 	.word	0x00000000
        /*0040*/ 	.short	0x0001
        /*0042*/ 	.short	0x0008
        /*0044*/ 	.byte	0x00, 0xf5, 0x21, 0x00


	//----- nvinfo : EIATTR_KPARAM_INFO
	.align		4
.L_15:
        /*0048*/ 	.byte	0x04, 0x17
        /*004a*/ 	.short	(.L_17 - .L_16)
.L_16:
        /*004c*/ 	.word	0x00000000
        /*0050*/ 	.short	0x0000
        /*0052*/ 	.short	0x0000
        /*0054*/ 	.byte	0x00, 0xf5, 0x21, 0x00


	//----- nvinfo : EIATTR_SPARSE_MMA_MASK
	.align		4
.L_17:
        /*0058*/ 	.byte	0x03, 0x50
        /*005a*/ 	.short	0x0000


	//----- nvinfo : EIATTR_MAXREG_COUNT
	.align		4
        /*005c*/ 	.byte	0x03, 0x1b
        /*005e*/ 	.short	0x00ff


	//----- nvinfo : EIATTR_MERCURY_ISA_VERSION
	.align		4
        /*0060*/ 	.byte	0x03, 0x5f
        /*0062*/ 	.short	0x0101


	//----- nvinfo : EIATTR_VRC_CTA_INIT_COUNT
	.align		4
        /*0064*/ 	.byte	0x02, 0x4a
	.zero		1
	.zero		1


	//----- nvinfo : EIATTR_EXIT_INSTR_OFFSETS
	.align		4
        /*0068*/ 	.byte	0x04, 0x1c
        /*006a*/ 	.short	(.L_19 - .L_18)


	//   ....[0]....
.L_18:
        /*006c*/ 	.word	0x000000d0


	//   ....[1]....
        /*0070*/ 	.word	0x00000190


	//----- nvinfo : EIATTR_CBANK_PARAM_SIZE
	.align		4
.L_19:
        /*0074*/ 	.byte	0x03, 0x19
        /*0076*/ 	.short	0x0020


	//----- nvinfo : EIATTR_PARAM_CBANK
	.align		4
        /*0078*/ 	.byte	0x04, 0x0a
        /*007a*/ 	.short	(.L_21 - .L_20)
	.align		4
.L_20:
        /*007c*/ 	.word	index@(.nv.constant0._Z17matrix_add_kernelPfS_S_ii)
        /*0080*/ 	.short	0x0380
        /*0082*/ 	.short	0x0020


	//----- nvinfo : EIATTR_SW_WAR
	.align		4
.L_21:
        /*0084*/ 	.byte	0x04, 0x36
        /*0086*/ 	.short	(.L_23 - .L_22)
.L_22:
        /*0088*/ 	.word	0x00000008
.L_23:


//--------------------- .nv.callgraph             --------------------------
	.section	.nv.callgraph,"",@"SHT_CUDA_CALLGRAPH"
	.align	4
	.sectionentsize	8
	.align		4
        /*0000*/ 	.word	0x00000000
	.align		4
        /*0004*/ 	.word	0xffffffff
	.align		4
        /*0008*/ 	.word	0x00000000
	.align		4
        /*000c*/ 	.word	0xfffffffe
	.align		4
        /*0010*/ 	.word	0x00000000
	.align		4
        /*0014*/ 	.word	0xfffffffd
	.align		4
        /*0018*/ 	.word	0x00000000
	.align		4
        /*001c*/ 	.word	0xfffffffc


//--------------------- .text._Z17matrix_add_kernelPfS_S_ii --------------------------
	.section	.text._Z17matrix_add_kernelPfS_S_ii,"ax",@progbits
	.align	128
        .global         _Z17matrix_add_kernelPfS_S_ii
        .type           _Z17matrix_add_kernelPfS_S_ii,@function
        .size           _Z17matrix_add_kernelPfS_S_ii,(.L_x_1 - _Z17matrix_add_kernelPfS_S_ii)
        .other          _Z17matrix_add_kernelPfS_S_ii,@"STO_CUDA_ENTRY STV_DEFAULT"
_Z17matrix_add_kernelPfS_S_ii:
.text._Z17matrix_add_kernelPfS_S_ii:
[----:B------:R-:W-:Y:S01]  /*0000*/  LDC R1, c[0x0][0x37c] ;  /* 0x0000df00ff017b82 */ /* 0x000fe20000000800 */
[----:B------:R-:W0:Y:S07]  /*0010*/  S2R R3, SR_TID.Y ;  /* 0x0000000000037919 */ /* 0x000e2e0000002200 */
[----:B------:R-:W0:Y:S01]  /*0020*/  S2UR UR4, SR_CTAID.Y ;  /* 0x00000000000479c3 */ /* 0x000e220000002600 */
[----:B------:R-:W1:Y:S01]  /*0030*/  LDCU.64 UR6, c[0x0][0x398] ;  /* 0x00007300ff0677ac */ /* 0x000e620008000a00 */
[----:B------:R-:W2:Y:S06]  /*0040*/  S2R R5, SR_TID.X ;  /* 0x0000000000057919 */ /* 0x000eac0000002100 */
[----:B------:R-:W0:Y:S08]  /*0050*/  LDC R0, c[0x0][0x364] ;  /* 0x0000d900ff007b82 */ /* 0x000e300000000800 */
[----:B------:R-:W2:Y:S08]  /*0060*/  S2UR UR5, SR_CTAID.X ;  /* 0x00000000000579c3 */ /* 0x000eb00000002500 */
[----:B------:R-:W2:Y:S01]  /*0070*/  LDC R2, c[0x0][0x360] ;  /* 0x0000d800ff027b82 */ /* 0x000ea20000000800 */
[----:B0-----:R-:W-:-:S05]  /*0080*/  IMAD R0, R0, UR4, R3 ;  /* 0x0000000400007c24 */ /* 0x001fca000f8e0203 */
[----:B-1----:R-:W-:Y:S01]  /*0090*/  ISETP.GE.AND P0, PT, R0, UR7, PT ;  /* 0x0000000700007c0c */ /* 0x002fe2000bf06270 */
[----:B--2---:R-:W-:-:S04]  /*00a0*/  IMAD R3, R2, UR5, R5 ;  /* 0x0000000502037c24 */ /* 0x004fc8000f8e0205 */
[----:B------:R-:W-:Y:S01]  /*00b0*/  IMAD R9, R0, UR6, R3 ;  /* 0x0000000600097c24 */ /* 0x000fe2000f8e0203 */
[----:B------:R-:W-:-:S13]  /*00c0*/  ISETP.GE.OR P0, PT, R3, UR6, P0 ;  /* 0x0000000603007c0c */ /* 0x000fda0008706670 */
[----:B------:R-:W-:Y:S05]  /*00d0*/  @P0 EXIT ;  /* 0x000000000000094d */ /* 0x000fea0003800000 */
[----:B------:R-:W0:Y:S01]  /*00e0*/  LDC.64 R2, c[0x0][0x380] ;  /* 0x0000e000ff027b82 */ /* 0x000e220000000a00 */
[----:B------:R-:W1:Y:S07]  /*00f0*/  LDCU.64 UR4, c[0x0][0x358] ;  /* 0x00006b00ff0477ac */ /* 0x000e6e0008000a00 */
[----:B------:R-:W2:Y:S08]  /*0100*/  LDC.64 R4, c[0x0][0x388] ;  /* 0x0000e200ff047b82 */ /* 0x000eb00000000a00 */
[----:B------:R-:W3:Y:S01]  /*0110*/  LDC.64 R6, c[0x0][0x390] ;  /* 0x0000e400ff067b82 */ /* 0x000ee20000000a00 */
[----:B0-----:R-:W-:-:S06]  /*0120*/  IMAD.WIDE R2, R9, 0x4, R2 ;  /* 0x0000000409027825 */ /* 0x001fcc00078e0202 */
[----:B-1----:R-:W4:Y:S01]  /*0130*/  LDG.E R2, desc[UR4][R2.64] ;  /* 0x0000000402027981 */ /* 0x002f22000c1e1900 */
[----:B--2---:R-:W-:-:S06]  /*0140*/  IMAD.WIDE R4, R9, 0x4, R4 ;  /* 0x0000000409047825 */ /* 0x004fcc00078e0204 */
[----:B------:R-:W4:Y:S01]  /*0150*/  LDG.E R5, desc[UR4][R4.64] ;  /* 0x0000000404057981 */ /* 0x000f22000c1e1900 */
[----:B---3--:R-:W-:-:S04]  /*0160*/  IMAD.WIDE R6, R9, 0x4, R6 ;  /* 0x0000000409067825 */ /* 0x008fc800078e0206 */
[----:B----4-:R-:W-:-:S05]  /*0170*/  FADD R9, R2, R5 ;  /* 0x0000000502097221 */ /* 0x010fca0000000000 */
[----:B------:R-:W-:Y:S01]  /*0180*/  STG.E desc[UR4][R6.64], R9 ;  /* 0x0000000906007986 */ /* 0x000fe2000c101904 */
[----:B------:R-:W-:Y:S05]  /*0190*/  EXIT ;  /* 0x000000000000794d */ /* 0x000fea0003800000 */
.L_x_0:
[----:B------:R-:W-:-:S00]  /*01a0*/  BRA `(.L_x_0) ;  /* 0xfffffffc00fc7947 */ /* 0x000fc0000383ffff */
[----:B------:R-:W-:-:S00]  /*01b0*/  NOP ;  /* 0x0000000000007918 */ /* 0x000fc00000000000 */
        /* <DEDUP_REMOVED lines=12> */
.L_x_1:


//--------------------- .nv.shared.reserved.0     --------------------------
	.section	.nv.shared.reserved.0,"aw",@nobits
	.weak		__nv_reservedSMEM_offset_0_alias
	.size		__nv_reservedSMEM_offset_0_alias, 0, 64
	.other		__nv_reservedSMEM_offset_0_alias,@"STO_CUDA_RESERVED_SHARED STV_DEFAULT"
__nv_reservedSMEM_offset_0_alias:
	.zero		0
	.zero		64


//--------------------- .nv.constant0._Z17matrix_add_kernelPfS_S_ii --------------------------
	.section	.nv.constant0._Z17matrix_add_kernelPfS_S_ii,"a",@progbits
	.sectionflags	@""
	.align	4
.nv.constant0._Z17matrix_add_kernelPfS_S_ii:
	.zero		928


//--------------------- SYMBOLS --------------------------

	.type		.nv.reservedSmem.offset0,@object
	.size		.nv.reservedSmem.offset0,0x4
